//
// Generated by NVIDIA NVVM Compiler
//
// Compiler Build ID: CL-36424714
// Cuda compilation tools, release 13.0, V13.0.88
// Based on NVVM 20.0.0
//

.version 9.0
.target sm_100
.address_size 64

	// .globl	_Z11mult_devicePiS_S_S_i

.visible .entry _Z11mult_devicePiS_S_S_i(
	.param .u64 .ptr .align 1 _Z11mult_devicePiS_S_S_i_param_0,
	.param .u64 .ptr .align 1 _Z11mult_devicePiS_S_S_i_param_1,
	.param .u64 .ptr .align 1 _Z11mult_devicePiS_S_S_i_param_2,
	.param .u64 .ptr .align 1 _Z11mult_devicePiS_S_S_i_param_3,
	.param .u32 _Z11mult_devicePiS_S_S_i_param_4
)
{
	.reg .pred 	%p<2>;
	.reg .b32 	%r<11>;
	.reg .b64 	%rd<14>;

	ld.param.u64 	%rd1, [_Z11mult_devicePiS_S_S_i_param_0];
	ld.param.u64 	%rd2, [_Z11mult_devicePiS_S_S_i_param_1];
	ld.param.u64 	%rd3, [_Z11mult_devicePiS_S_S_i_param_2];
	ld.param.u64 	%rd4, [_Z11mult_devicePiS_S_S_i_param_3];
	ld.param.u32 	%r2, [_Z11mult_devicePiS_S_S_i_param_4];
	mov.u32 	%r3, %ctaid.x;
	mov.u32 	%r4, %ntid.x;
	mov.u32 	%r5, %tid.x;
	mad.lo.s32 	%r1, %r3, %r4, %r5;
	setp.ge.s32 	%p1, %r1, %r2;
	@%p1 bra 	$L__BB0_2;
	cvta.to.global.u64 	%rd5, %rd1;
	cvta.to.global.u64 	%rd6, %rd2;
	cvta.to.global.u64 	%rd7, %rd3;
	cvta.to.global.u64 	%rd8, %rd4;
	mul.wide.s32 	%rd9, %r1, 4;
	add.s64 	%rd10, %rd5, %rd9;
	ld.global.u32 	%r6, [%rd10];
	add.s64 	%rd11, %rd6, %rd9;
	ld.global.u32 	%r7, [%rd11];
	mul.lo.s32 	%r8, %r7, %r6;
	add.s64 	%rd12, %rd7, %rd9;
	ld.global.u32 	%r9, [%rd12];
	mul.lo.s32 	%r10, %r8, %r9;
	add.s64 	%rd13, %rd8, %rd9;
	st.global.u32 	[%rd13], %r10;
$L__BB0_2:
	ret;

}


// ===== COMPILED SASS (sm_100) =====

	.target	sm_100

	.elftype	@"ET_EXEC"


//--------------------- .note.nv.tkinfo           --------------------------
	.section	.note.nv.tkinfo,"",@"SHT_NOTE"
	.sectionflags	@"SHF_NOTE_NV_TKINFO"
	.tkinfo
        /*0018*/ 	.word	0x00000002
        /*0030*/ 	.string	""
        /*0030*/ 	.string	"ptxas"
        /*0030*/ 	.string	"Cuda compilation tools, release 13.0, V13.0.88"
        /*0030*/ 	.string	"Build cuda_13.0.r13.0/compiler.36424714_0"
        /*0030*/ 	.string	"-arch sm_100 -m 64 "



//--------------------- .note.nv.cuinfo           --------------------------
	.section	.note.nv.cuinfo,"",@"SHT_NOTE"
	.sectionflags	@"SHF_NOTE_NV_CUINFO"
        /*0018*/ 	.short	0x0002
        /*001a*/ 	.short	0x0064
        /*001c*/ 	.short	0x0082
	.zero		2


//--------------------- .nv.info                  --------------------------
	.section	.nv.info,"",@"SHT_CUDA_INFO"
	.align	4


	//----- nvinfo : EIATTR_REGCOUNT
	.align		4
        /*0000*/ 	.byte	0x04, 0x2f
        /*0002*/ 	.short	(.L_1 - .L_0)
	.align		4
.L_0:
        /*0004*/ 	.word	index@(_Z11mult_devicePiS_S_S_i)
        /*0008*/ 	.word	0x0000000e


	//----- nvinfo : EIATTR_FRAME_SIZE
	.align		4
.L_1:
        /*000c*/ 	.byte	0x04, 0x11
        /*000e*/ 	.short	(.L_3 - .L_2)
	.align		4
.L_2:
        /*0010*/ 	.word	index@(_Z11mult_devicePiS_S_S_i)
        /*0014*/ 	.word	0x00000000


	//----- nvinfo : EIATTR_MIN_STACK_SIZE
	.align		4
.L_3:
        /*0018*/ 	.byte	0x04, 0x12
        /*001a*/ 	.short	(.L_5 - .L_4)
	.align		4
.L_4:
        /*001c*/ 	.word	index@(_Z11mult_devicePiS_S_S_i)
        /*0020*/ 	.word	0x00000000
.L_5:


//--------------------- .nv.compat                --------------------------
	.section	.nv.compat,"",@"SHT_CUDA_COMPAT_INFO"
	.align	4
        /*0000*/ 	.byte	0x02, 0x09, 0x00, 0x00, 0x02, 0x02, 0x01, 0x00, 0x02, 0x05, 0x05, 0x00, 0x03, 0x07, 0x01, 0x01
        /*0010*/ 	.byte	0x02, 0x03, 0x00, 0x00, 0x02, 0x06, 0x01, 0x00, 0x04, 0x0b, 0x08, 0x00, 0x09, 0x00, 0x00, 0x00
        /*0020*/ 	.byte	0x00, 0x00, 0x00, 0x00


//--------------------- .nv.info._Z11mult_devicePiS_S_S_i --------------------------
	.section	.nv.info._Z11mult_devicePiS_S_S_i,"",@"SHT_CUDA_INFO"
	.sectionflags	@""
	.align	4


	//----- nvinfo : EIATTR_CUDA_API_VERSION
	.align		4
        /*0000*/ 	.byte	0x04, 0x37
        /*0002*/ 	.short	(.L_7 - .L_6)
.L_6:
        /*0004*/ 	.word	0x00000082


	//----- nvinfo : EIATTR_KPARAM_INFO
	.align		4
.L_7:
        /*0008*/ 	.byte	0x04, 0x17
        /*000a*/ 	.short	(.L_9 - .L_8)
.L_8:
        /*000c*/ 	.word	0x00000000
        /*0010*/ 	.short	0x0004
        /*0012*/ 	.short	0x0020
        /*0014*/ 	.byte	0x00, 0xf0, 0x11, 0x00


	//----- nvinfo : EIATTR_KPARAM_INFO
	.align		4
.L_9:
        /*0018*/ 	.byte	0x04, 0x17
        /*001a*/ 	.short	(.L_11 - .L_10)
.L_10:
        /*001c*/ 	.word	0x00000000
        /*0020*/ 	.short	0x0003
        /*0022*/ 	.short	0x0018
        /*0024*/ 	.byte	0x00, 0xf5, 0x21, 0x00


	//----- nvinfo : EIATTR_KPARAM_INFO
	.align		4
.L_11:
        /*0028*/ 	.byte	0x04, 0x17
        /*002a*/ 	.short	(.L_13 - .L_12)
.L_12:
        /*002c*/ 	.word	0x00000000
        /*0030*/ 	.short	0x0002
        /*0032*/ 	.short	0x0010
        /*0034*/ 	.byte	0x00, 0xf5, 0x21, 0x00


	//----- nvinfo : EIATTR_KPARAM_INFO
	.align		4
.L_13:
        /*0038*/ 	.byte	0x04, 0x17
        /*003a*/ 	.short	(.L_15 - .L_14)
.L_14:
        /*003c*/ 	.word	0x00000000
        /*0040*/ 	.short	0x0001
        /*0042*/ 	.short	0x0008
        /*0044*/ 	.byte	0x00, 0xf5, 0x21, 0x00


	//----- nvinfo : EIATTR_KPARAM_INFO
	.align		4
.L_15:
        /*0048*/ 	.byte	0x04, 0x17
        /*004a*/ 	.short	(.L_17 - .L_16)
.L_16:
        /*004c*/ 	.word	0x00000000
        /*0050*/ 	.short	0x0000
        /*0052*/ 	.short	0x0000
        /*0054*/ 	.byte	0x00, 0xf5, 0x21, 0x00


	//----- nvinfo : EIATTR_SPARSE_MMA_MASK
	.align		4
.L_17:
        /*0058*/ 	.byte	0x03, 0x50
        /*005a*/ 	.short	0x0000


	//----- nvinfo : EIATTR_MAXREG_COUNT
	.align		4
        /*005c*/ 	.byte	0x03, 0x1b
        /*005e*/ 	.short	0x00ff


	//----- nvinfo : EIATTR_MERCURY_ISA_VERSION
	.align		4
        /*0060*/ 	.byte	0x03, 0x5f
        /*0062*/ 	.short	0x0101


	//----- nvinfo : EIATTR_VRC_CTA_INIT_COUNT
	.align		4
        /*0064*/ 	.byte	0x02, 0x4a
	.zero		1
	.zero		1


	//----- nvinfo : EIATTR_EXIT_INSTR_OFFSETS
	.align		4
        /*0068*/ 	.byte	0x04, 0x1c
        /*006a*/ 	.short	(.L_19 - .L_18)


	//   ....[0]....
.L_18:
        /*006c*/ 	.word	0x00000070


	//   ....[1]....
        /*0070*/ 	.word	0x00000170


	//----- nvinfo : EIATTR_CBANK_PARAM_SIZE
	.align		4
.L_19:
        /*0074*/ 	.byte	0x03, 0x19
        /*0076*/ 	.short	0x0024


	//----- nvinfo : EIATTR_PARAM_CBANK
	.align		4
        /*0078*/ 	.byte	0x04, 0x0a
        /*007a*/ 	.short	(.L_21 - .L_20)
	.align		4
.L_20:
        /*007c*/ 	.word	index@(.nv.constant0._Z11mult_devicePiS_S_S_i)
        /*0080*/ 	.short	0x0380
        /*0082*/ 	.short	0x0024


	//----- nvinfo : EIATTR_SW_WAR
	.align		4
.L_21:
        /*0084*/ 	.byte	0x04, 0x36
        /*0086*/ 	.short	(.L_23 - .L_22)
.L_22:
        /*0088*/ 	.word	0x00000008
.L_23:


//--------------------- .nv.callgraph             --------------------------
	.section	.nv.callgraph,"",@"SHT_CUDA_CALLGRAPH"
	.align	4
	.sectionentsize	8
	.align		4
        /*0000*/ 	.word	0x00000000
	.align		4
        /*0004*/ 	.word	0xffffffff
	.align		4
        /*0008*/ 	.word	0x00000000
	.align		4
        /*000c*/ 	.word	0xfffffffe
	.align		4
        /*0010*/ 	.word	0x00000000
	.align		4
        /*0014*/ 	.word	0xfffffffd
	.align		4
        /*0018*/ 	.word	0x00000000
	.align		4
        /*001c*/ 	.word	0xfffffffc


//--------------------- .text._Z11mult_devicePiS_S_S_i --------------------------
	.section	.text._Z11mult_devicePiS_S_S_i,"ax",@progbits
	.align	128
        .global         _Z11mult_devicePiS_S_S_i
        .type           _Z11mult_devicePiS_S_S_i,@function
        .size           _Z11mult_devicePiS_S_S_i,(.L_x_1 - _Z11mult_devicePiS_S_S_i)
        .other          _Z11mult_devicePiS_S_S_i,@"STO_CUDA_ENTRY STV_DEFAULT"
_Z11mult_devicePiS_S_S_i:
.text._Z11mult_devicePiS_S_S_i:
[----:B------:R-:W-:Y:S01]  /*0000*/  LDC R1, c[0x0][0x37c] ;  /* 0x0000df00ff017b82 */ /* 0x000fe20000000800 */
[----:B------:R-:W0:Y:S07]  /*0010*/  S2R R0, SR_TID.X ;  /* 0x0000000000007919 */ /* 0x000e2e0000002100 */
[----:B------:R-:W0:Y:S01]  /*0020*/  S2UR UR4, SR_CTAID.X ;  /* 0x00000000000479c3 */ /* 0x000e220000002500 */
[----:B------:R-:W1:Y:S07]  /*0030*/  LDCU UR5, c[0x0][0x3a0] ;  /* 0x00007400ff0577ac */ /* 0x000e6e0008000800 */
[----:B------:R-:W0:Y:S02]  /*0040*/  LDC R11, c[0x0][0x360] ;  /* 0x0000d800ff0b7b82 */ /* 0x000e240000000800 */
[----:B0-----:R-:W-:-:S05]  /*0050*/  IMAD R11, R11, UR4, R0 ;  /* 0x000000040b0b7c24 */ /* 0x001fca000f8e0200 */
[----:B-1----:R-:W-:-:S13]  /*0060*/  ISETP.GE.AND P0, PT, R11, UR5, PT ;  /* 0x000000050b007c0c */ /* 0x002fda000bf06270 */
[----:B------:R-:W-:Y:S05]  /*0070*/  @P0 EXIT ;  /* 0x000000000000094d */ /* 0x000fea0003800000 */
[----:B------:R-:W0:Y:S01]  /*0080*/  LDC.64 R2, c[0x0][0x380] ;  /* 0x0000e000ff027b82 */ /* 0x000e220000000a00 */
[----:B------:R-:W1:Y:S07]  /*0090*/  LDCU.64 UR4, c[0x0][0x358] ;  /* 0x00006b00ff0477ac */ /* 0x000e6e0008000a00 */
[----:B------:R-:W2:Y:S08]  /*00a0*/  LDC.64 R4, c[0x0][0x388] ;  /* 0x0000e200ff047b82 */ /* 0x000eb00000000a00 */
[----:B------:R-:W3:Y:S01]  /*00b0*/  LDC.64 R6, c[0x0][0x390] ;  /* 0x0000e400ff067b82 */ /* 0x000ee20000000a00 */
[----:B0-----:R-:W-:-:S07]  /*00c0*/  IMAD.WIDE R2, R11, 0x4, R2 ;  /* 0x000000040b027825 */ /* 0x001fce00078e0202 */
[----:B------:R-:W0:Y:S01]  /*00d0*/  LDC.64 R8, c[0x0][0x398] ;  /* 0x0000e600ff087b82 */ /* 0x000e220000000a00 */
[----:B-1----:R-:W4:Y:S01]  /*00e0*/  LDG.E R2, desc[UR4][R2.64] ;  /* 0x0000000402027981 */ /* 0x002f22000c1e1900 */
[----:B--2---:R-:W-:-:S06]  /*00f0*/  IMAD.WIDE R4, R11, 0x4, R4 ;  /* 0x000000040b047825 */ /* 0x004fcc00078e0204 */
[----:B------:R-:W4:Y:S01]  /*0100*/  LDG.E R5, desc[UR4][R4.64] ;  /* 0x0000000404057981 */ /* 0x000f22000c1e1900 */
[----:B---3--:R-:W-:-:S06]  /*0110*/  IMAD.WIDE R6, R11, 0x4, R6 ;  /* 0x000000040b067825 */ /* 0x008fcc00078e0206 */
[----:B------:R-:W2:Y:S01]  /*0120*/  LDG.E R7, desc[UR4][R6.64] ;  /* 0x0000000406077981 */ /* 0x000ea2000c1e1900 */
[----:B0-----:R-:W-:-:S04]  /*0130*/  IMAD.WIDE R8, R11, 0x4, R8 ;  /* 0x000000040b087825 */ /* 0x001fc800078e0208 */
[----:B----4-:R-:W-:-:S04]  /*0140*/  IMAD R0, R2, R5, RZ ;  /* 0x0000000502007224 */ /* 0x010fc800078e02ff */
[----:B--2---:R-:W-:-:S05]  /*0150*/  IMAD R11, R0, R7, RZ ;  /* 0x00000007000b7224 */ /* 0x004fca00078e02ff */
[----:B------:R-:W-:Y:S01]  /*0160*/  STG.E desc[UR4][R8.64], R11 ;  /* 0x0000000b08007986 */ /* 0x000fe2000c101904 */
[----:B------:R-:W-:Y:S05]  /*0170*/  EXIT ;  /* 0x000000000000794d */ /* 0x000fea0003800000 */
.L_x_0:
[----:B------:R-:W-:-:S00]  /*0180*/  BRA `(.L_x_0) ;  /* 0xfffffffc00fc7947 */ /* 0x000fc0000383ffff */
[----:B------:R-:W-:-:S00]  /*0190*/  NOP ;  /* 0x0000000000007918 */ /* 0x000fc00000000000 */
        /* <DEDUP_REMOVED lines=14> */
.L_x_1:


//--------------------- .nv.shared.reserved.0     --------------------------
	.section	.nv.shared.reserved.0,"aw",@nobits
	.weak		__nv_reservedSMEM_offset_0_alias
	.size		__nv_reservedSMEM_offset_0_alias, 0, 64
	.other		__nv_reservedSMEM_offset_0_alias,@"STO_CUDA_RESERVED_SHARED STV_DEFAULT"
__nv_reservedSMEM_offset_0_alias:
	.zero		0
	.zero		64


//--------------------- .nv.constant0._Z11mult_devicePiS_S_S_i --------------------------
	.section	.nv.constant0._Z11mult_devicePiS_S_S_i,"a",@progbits
	.sectionflags	@""
	.align	4
.nv.constant0._Z11mult_devicePiS_S_S_i:
	.zero		932


//--------------------- SYMBOLS --------------------------

	.type		.nv.reservedSmem.offset0,@object
	.size		.nv.reservedSmem.offset0,0x4
